//
// Generated by NVIDIA NVVM Compiler
//
// Compiler Build ID: CL-36424714
// Cuda compilation tools, release 13.0, V13.0.88
// Based on NVVM 20.0.0
//

.version 9.0
.target sm_100
.address_size 64

	// .globl	_Z13computeKernelPfi

.visible .entry _Z13computeKernelPfi(
	.param .u64 .ptr .align 1 _Z13computeKernelPfi_param_0,
	.param .u32 _Z13computeKernelPfi_param_1
)
{
	.reg .pred 	%p<2>;
	.reg .b32 	%r<6>;
	.reg .b32 	%f<52>;
	.reg .b64 	%rd<5>;

	ld.param.u64 	%rd1, [_Z13computeKernelPfi_param_0];
	ld.param.u32 	%r2, [_Z13computeKernelPfi_param_1];
	mov.u32 	%r3, %ctaid.x;
	mov.u32 	%r4, %ntid.x;
	mov.u32 	%r5, %tid.x;
	mad.lo.s32 	%r1, %r3, %r4, %r5;
	setp.ge.s32 	%p1, %r1, %r2;
	@%p1 bra 	$L__BB0_2;
	cvta.to.global.u64 	%rd2, %rd1;
	mul.wide.s32 	%rd3, %r1, 4;
	add.s64 	%rd4, %rd2, %rd3;
	ld.global.f32 	%f1, [%rd4];
	fma.rn.f32 	%f2, %f1, 0f3F800054, 0f3727C5AC;
	fma.rn.f32 	%f3, %f2, 0f3F800054, 0f3727C5AC;
	fma.rn.f32 	%f4, %f3, 0f3F800054, 0f3727C5AC;
	fma.rn.f32 	%f5, %f4, 0f3F800054, 0f3727C5AC;
	fma.rn.f32 	%f6, %f5, 0f3F800054, 0f3727C5AC;
	fma.rn.f32 	%f7, %f6, 0f3F800054, 0f3727C5AC;
	fma.rn.f32 	%f8, %f7, 0f3F800054, 0f3727C5AC;
	fma.rn.f32 	%f9, %f8, 0f3F800054, 0f3727C5AC;
	fma.rn.f32 	%f10, %f9, 0f3F800054, 0f3727C5AC;
	fma.rn.f32 	%f11, %f10, 0f3F800054, 0f3727C5AC;
	fma.rn.f32 	%f12, %f11, 0f3F800054, 0f3727C5AC;
	fma.rn.f32 	%f13, %f12, 0f3F800054, 0f3727C5AC;
	fma.rn.f32 	%f14, %f13, 0f3F800054, 0f3727C5AC;
	fma.rn.f32 	%f15, %f14, 0f3F800054, 0f3727C5AC;
	fma.rn.f32 	%f16, %f15, 0f3F800054, 0f3727C5AC;
	fma.rn.f32 	%f17, %f16, 0f3F800054, 0f3727C5AC;
	fma.rn.f32 	%f18, %f17, 0f3F800054, 0f3727C5AC;
	fma.rn.f32 	%f19, %f18, 0f3F800054, 0f3727C5AC;
	fma.rn.f32 	%f20, %f19, 0f3F800054, 0f3727C5AC;
	fma.rn.f32 	%f21, %f20, 0f3F800054, 0f3727C5AC;
	fma.rn.f32 	%f22, %f21, 0f3F800054, 0f3727C5AC;
	fma.rn.f32 	%f23, %f22, 0f3F800054, 0f3727C5AC;
	fma.rn.f32 	%f24, %f23, 0f3F800054, 0f3727C5AC;
	fma.rn.f32 	%f25, %f24, 0f3F800054, 0f3727C5AC;
	fma.rn.f32 	%f26, %f25, 0f3F800054, 0f3727C5AC;
	fma.rn.f32 	%f27, %f26, 0f3F800054, 0f3727C5AC;
	fma.rn.f32 	%f28, %f27, 0f3F800054, 0f3727C5AC;
	fma.rn.f32 	%f29, %f28, 0f3F800054, 0f3727C5AC;
	fma.rn.f32 	%f30, %f29, 0f3F800054, 0f3727C5AC;
	fma.rn.f32 	%f31, %f30, 0f3F800054, 0f3727C5AC;
	fma.rn.f32 	%f32, %f31, 0f3F800054, 0f3727C5AC;
	fma.rn.f32 	%f33, %f32, 0f3F800054, 0f3727C5AC;
	fma.rn.f32 	%f34, %f33, 0f3F800054, 0f3727C5AC;
	fma.rn.f32 	%f35, %f34, 0f3F800054, 0f3727C5AC;
	fma.rn.f32 	%f36, %f35, 0f3F800054, 0f3727C5AC;
	fma.rn.f32 	%f37, %f36, 0f3F800054, 0f3727C5AC;
	fma.rn.f32 	%f38, %f37, 0f3F800054, 0f3727C5AC;
	fma.rn.f32 	%f39, %f38, 0f3F800054, 0f3727C5AC;
	fma.rn.f32 	%f40, %f39, 0f3F800054, 0f3727C5AC;
	fma.rn.f32 	%f41, %f40, 0f3F800054, 0f3727C5AC;
	fma.rn.f32 	%f42, %f41, 0f3F800054, 0f3727C5AC;
	fma.rn.f32 	%f43, %f42, 0f3F800054, 0f3727C5AC;
	fma.rn.f32 	%f44, %f43, 0f3F800054, 0f3727C5AC;
	fma.rn.f32 	%f45, %f44, 0f3F800054, 0f3727C5AC;
	fma.rn.f32 	%f46, %f45, 0f3F800054, 0f3727C5AC;
	fma.rn.f32 	%f47, %f46, 0f3F800054, 0f3727C5AC;
	fma.rn.f32 	%f48, %f47, 0f3F800054, 0f3727C5AC;
	fma.rn.f32 	%f49, %f48, 0f3F800054, 0f3727C5AC;
	fma.rn.f32 	%f50, %f49, 0f3F800054, 0f3727C5AC;
	fma.rn.f32 	%f51, %f50, 0f3F800054, 0f3727C5AC;
	st.global.f32 	[%rd4], %f51;
$L__BB0_2:
	ret;

}


// ===== COMPILED SASS (sm_100) =====

	.target	sm_100

	.elftype	@"ET_EXEC"


//--------------------- .note.nv.tkinfo           --------------------------
	.section	.note.nv.tkinfo,"",@"SHT_NOTE"
	.sectionflags	@"SHF_NOTE_NV_TKINFO"
	.tkinfo
        /*0018*/ 	.word	0x00000002
        /*0030*/ 	.string	""
        /*0030*/ 	.string	"ptxas"
        /*0030*/ 	.string	"Cuda compilation tools, release 13.0, V13.0.88"
        /*0030*/ 	.string	"Build cuda_13.0.r13.0/compiler.36424714_0"
        /*0030*/ 	.string	"-arch sm_100 -m 64 "



//--------------------- .note.nv.cuinfo           --------------------------
	.section	.note.nv.cuinfo,"",@"SHT_NOTE"
	.sectionflags	@"SHF_NOTE_NV_CUINFO"
        /*0018*/ 	.short	0x0002
        /*001a*/ 	.short	0x0064
        /*001c*/ 	.short	0x0082
	.zero		2


//--------------------- .nv.info                  --------------------------
	.section	.nv.info,"",@"SHT_CUDA_INFO"
	.align	4


	//----- nvinfo : EIATTR_REGCOUNT
	.align		4
        /*0000*/ 	.byte	0x04, 0x2f
        /*0002*/ 	.short	(.L_1 - .L_0)
	.align		4
.L_0:
        /*0004*/ 	.word	index@(_Z13computeKernelPfi)
        /*0008*/ 	.word	0x00000008


	//----- nvinfo : EIATTR_FRAME_SIZE
	.align		4
.L_1:
        /*000c*/ 	.byte	0x04, 0x11
        /*000e*/ 	.short	(.L_3 - .L_2)
	.align		4
.L_2:
        /*0010*/ 	.word	index@(_Z13computeKernelPfi)
        /*0014*/ 	.word	0x00000000


	//----- nvinfo : EIATTR_MIN_STACK_SIZE
	.align		4
.L_3:
        /*0018*/ 	.byte	0x04, 0x12
        /*001a*/ 	.short	(.L_5 - .L_4)
	.align		4
.L_4:
        /*001c*/ 	.word	index@(_Z13computeKernelPfi)
        /*0020*/ 	.word	0x00000000
.L_5:


//--------------------- .nv.compat                --------------------------
	.section	.nv.compat,"",@"SHT_CUDA_COMPAT_INFO"
	.align	4
        /*0000*/ 	.byte	0x02, 0x09, 0x00, 0x00, 0x02, 0x02, 0x01, 0x00, 0x02, 0x05, 0x05, 0x00, 0x03, 0x07, 0x01, 0x01
        /*0010*/ 	.byte	0x02, 0x03, 0x00, 0x00, 0x02, 0x06, 0x01, 0x00, 0x04, 0x0b, 0x08, 0x00, 0x09, 0x00, 0x00, 0x00
        /*0020*/ 	.byte	0x00, 0x00, 0x00, 0x00


//--------------------- .nv.info._Z13computeKernelPfi --------------------------
	.section	.nv.info._Z13computeKernelPfi,"",@"SHT_CUDA_INFO"
	.sectionflags	@""
	.align	4


	//----- nvinfo : EIATTR_CUDA_API_VERSION
	.align		4
        /*0000*/ 	.byte	0x04, 0x37
        /*0002*/ 	.short	(.L_7 - .L_6)
.L_6:
        /*0004*/ 	.word	0x00000082


	//----- nvinfo : EIATTR_KPARAM_INFO
	.align		4
.L_7:
        /*0008*/ 	.byte	0x04, 0x17
        /*000a*/ 	.short	(.L_9 - .L_8)
.L_8:
        /*000c*/ 	.word	0x00000000
        /*0010*/ 	.short	0x0001
        /*0012*/ 	.short	0x0008
        /*0014*/ 	.byte	0x00, 0xf0, 0x11, 0x00


	//----- nvinfo : EIATTR_KPARAM_INFO
	.align		4
.L_9:
        /*0018*/ 	.byte	0x04, 0x17
        /*001a*/ 	.short	(.L_11 - .L_10)
.L_10:
        /*001c*/ 	.word	0x00000000
        /*0020*/ 	.short	0x0000
        /*0022*/ 	.short	0x0000
        /*0024*/ 	.byte	0x00, 0xf5, 0x21, 0x00


	//----- nvinfo : EIATTR_SPARSE_MMA_MASK
	.align		4
.L_11:
        /*0028*/ 	.byte	0x03, 0x50
        /*002a*/ 	.short	0x0000


	//----- nvinfo : EIATTR_MAXREG_COUNT
	.align		4
        /*002c*/ 	.byte	0x03, 0x1b
        /*002e*/ 	.short	0x00ff


	//----- nvinfo : EIATTR_MERCURY_ISA_VERSION
	.align		4
        /*0030*/ 	.byte	0x03, 0x5f
        /*0032*/ 	.short	0x0101


	//----- nvinfo : EIATTR_VRC_CTA_INIT_COUNT
	.align		4
        /*0034*/ 	.byte	0x02, 0x4a
	.zero		1
	.zero		1


	//----- nvinfo : EIATTR_EXIT_INSTR_OFFSETS
	.align		4
        /*0038*/ 	.byte	0x04, 0x1c
        /*003a*/ 	.short	(.L_13 - .L_12)


	//   ....[0]....
.L_12:
        /*003c*/ 	.word	0x00000070


	//   ....[1]....
        /*0040*/ 	.word	0x00000400


	//----- nvinfo : EIATTR_CBANK_PARAM_SIZE
	.align		4
.L_13:
        /*0044*/ 	.byte	0x03, 0x19
        /*0046*/ 	.short	0x000c


	//----- nvinfo : EIATTR_PARAM_CBANK
	.align		4
        /*0048*/ 	.byte	0x04, 0x0a
        /*004a*/ 	.short	(.L_15 - .L_14)
	.align		4
.L_14:
        /*004c*/ 	.word	index@(.nv.constant0._Z13computeKernelPfi)
        /*0050*/ 	.short	0x0380
        /*0052*/ 	.short	0x000c


	//----- nvinfo : EIATTR_SW_WAR
	.align		4
.L_15:
        /*0054*/ 	.byte	0x04, 0x36
        /*0056*/ 	.short	(.L_17 - .L_16)
.L_16:
        /*0058*/ 	.word	0x00000008
.L_17:


//--------------------- .nv.callgraph             --------------------------
	.section	.nv.callgraph,"",@"SHT_CUDA_CALLGRAPH"
	.align	4
	.sectionentsize	8
	.align		4
        /*0000*/ 	.word	0x00000000
	.align		4
        /*0004*/ 	.word	0xffffffff
	.align		4
        /*0008*/ 	.word	0x00000000
	.align		4
        /*000c*/ 	.word	0xfffffffe
	.align		4
        /*0010*/ 	.word	0x00000000
	.align		4
        /*0014*/ 	.word	0xfffffffd
	.align		4
        /*0018*/ 	.word	0x00000000
	.align		4
        /*001c*/ 	.word	0xfffffffc


//--------------------- .text._Z13computeKernelPfi --------------------------
	.section	.text._Z13computeKernelPfi,"ax",@progbits
	.align	128
        .global         _Z13computeKernelPfi
        .type           _Z13computeKernelPfi,@function
        .size           _Z13computeKernelPfi,(.L_x_1 - _Z13computeKernelPfi)
        .other          _Z13computeKernelPfi,@"STO_CUDA_ENTRY STV_DEFAULT"
_Z13computeKernelPfi:
.text._Z13computeKernelPfi:
[----:B------:R-:W-:Y:S01]  /*0000*/  LDC R1, c[0x0][0x37c] ;  /* 0x0000df00ff017b82 */ /* 0x000fe20000000800 */
[----:B------:R-:W0:Y:S07]  /*0010*/  S2R R0, SR_TID.X ;  /* 0x0000000000007919 */ /* 0x000e2e0000002100 */
[----:B------:R-:W0:Y:S01]  /*0020*/  S2UR UR4, SR_CTAID.X ;  /* 0x00000000000479c3 */ /* 0x000e220000002500 */
[----:B------:R-:W1:Y:S07]  /*0030*/  LDCU UR5, c[0x0][0x388] ;  /* 0x00007100ff0577ac */ /* 0x000e6e0008000800 */
[----:B------:R-:W0:Y:S02]  /*0040*/  LDC R5, c[0x0][0x360] ;  /* 0x0000d800ff057b82 */ /* 0x000e240000000800 */
[----:B0-----:R-:W-:-:S05]  /*0050*/  IMAD R5, R5, UR4, R0 ;  /* 0x0000000405057c24 */ /* 0x001fca000f8e0200 */
[----:B-1----:R-:W-:-:S13]  /*0060*/  ISETP.GE.AND P0, PT, R5, UR5, PT ;  /* 0x0000000505007c0c */ /* 0x002fda000bf06270 */
[----:B------:R-:W-:Y:S05]  /*0070*/  @P0 EXIT ;  /* 0x000000000000094d */ /* 0x000fea0003800000 */
[----:B------:R-:W0:Y:S01]  /*0080*/  LDC.64 R2, c[0x0][0x380] ;  /* 0x0000e000ff027b82 */ /* 0x000e220000000a00 */
[----:B------:R-:W1:Y:S01]  /*0090*/  LDCU.64 UR4, c[0x0][0x358] ;  /* 0x00006b00ff0477ac */ /* 0x000e620008000a00 */
[----:B0-----:R-:W-:-:S05]  /*00a0*/  IMAD.WIDE R2, R5, 0x4, R2 ;  /* 0x0000000405027825 */ /* 0x001fca00078e0202 */
[----:B-1----:R-:W2:Y:S01]  /*00b0*/  LDG.E R5, desc[UR4][R2.64] ;  /* 0x0000000402057981 */ /* 0x002ea2000c1e1900 */
[----:B------:R-:W-:-:S05]  /*00c0*/  HFMA2 R0, -RZ, RZ, 1.875, 5.0067901611328125e-06 ;  /* 0x3f800054ff007431 */ /* 0x000fca00000001ff */
[----:B--2---:R-:W-:-:S04]  /*00d0*/  FFMA R5, R5, R0, 9.9999997473787516356e-06 ;  /* 0x3727c5ac05057423 */ /* 0x004fc80000000000 */
[----:B------:R-:W-:-:S04]  /*00e0*/  FFMA R5, R5, R0, 9.9999997473787516356e-06 ;  /* 0x3727c5ac05057423 */ /* 0x000fc80000000000 */
        /* <DEDUP_REMOVED lines=47> */
[----:B------:R-:W-:-:S05]  /*03e0*/  FFMA R5, R5, R0, 9.9999997473787516356e-06 ;  /* 0x3727c5ac05057423 */ /* 0x000fca0000000000 */
[----:B------:R-:W-:Y:S01]  /*03f0*/  STG.E desc[UR4][R2.64], R5 ;  /* 0x0000000502007986 */ /* 0x000fe2000c101904 */
[----:B------:R-:W-:Y:S05]  /*0400*/  EXIT ;  /* 0x000000000000794d */ /* 0x000fea0003800000 */
.L_x_0:
[----:B------:R-:W-:-:S00]  /*0410*/  BRA `(.L_x_0) ;  /* 0xfffffffc00fc7947 */ /* 0x000fc0000383ffff */
[----:B------:R-:W-:-:S00]  /*0420*/  NOP ;  /* 0x0000000000007918 */ /* 0x000fc00000000000 */
        /* <DEDUP_REMOVED lines=13> */
.L_x_1:


//--------------------- .nv.shared.reserved.0     --------------------------
	.section	.nv.shared.reserved.0,"aw",@nobits
	.weak		__nv_reservedSMEM_offset_0_alias
	.size		__nv_reservedSMEM_offset_0_alias, 0, 64
	.other		__nv_reservedSMEM_offset_0_alias,@"STO_CUDA_RESERVED_SHARED STV_DEFAULT"
__nv_reservedSMEM_offset_0_alias:
	.zero		0
	.zero		64


//--------------------- .nv.constant0._Z13computeKernelPfi --------------------------
	.section	.nv.constant0._Z13computeKernelPfi,"a",@progbits
	.sectionflags	@""
	.align	4
.nv.constant0._Z13computeKernelPfi:
	.zero		908


//--------------------- SYMBOLS --------------------------

	.type		.nv.reservedSmem.offset0,@object
	.size		.nv.reservedSmem.offset0,0x4
